	.headerflags	@"EF_CUDA_TEXMODE_UNIFIED EF_CUDA_64BIT_ADDRESS EF_CUDA_ACCELERATORS EF_CUDA_SM90 EF_CUDA_VIRTUAL_SM(EF_CUDA_SM90)"
	.elftype	@"ET_EXEC"


//--------------------- .nv.info                  --------------------------
	.section	.nv.info,"",@"SHT_CUDA_INFO"
	.align	4


	//----- nvinfo : EIATTR_REGCOUNT
	.align		4
        /*0000*/ 	.byte	0x04, 0x2f
        /*0002*/ 	.short	(.L_3 - .L_2)
	.align		4
.L_2:
        /*0004*/ 	.word	index@(triton_poi_fused__native_batch_norm_legit_no_training_add_relu_54)
        /*0008*/ 	.word	0x00000014


	//----- nvinfo : EIATTR_MIN_STACK_SIZE
	.align		4
.L_3:
        /*000c*/ 	.byte	0x04, 0x12
        /*000e*/ 	.short	(.L_5 - .L_4)
	.align		4
.L_4:
        /*0010*/ 	.word	index@(triton_poi_fused__native_batch_norm_legit_no_training_add_relu_54)
        /*0014*/ 	.word	0x00000000


	//----- nvinfo : EIATTR_FRAME_SIZE
	.align		4
.L_5:
        /*0018*/ 	.byte	0x04, 0x11
        /*001a*/ 	.short	(.L_7 - .L_6)
	.align		4
.L_6:
        /*001c*/ 	.word	index@(triton_poi_fused__native_batch_norm_legit_no_training_add_relu_54)
        /*0020*/ 	.word	0x00000000


	//----- nvinfo : EIATTR_MIN_STACK_SIZE
	.align		4
.L_7:
        /*0024*/ 	.byte	0x04, 0x12
        /*0026*/ 	.short	(.L_9 - .L_8)
	.align		4
.L_8:
        /*0028*/ 	.word	index@(triton_poi_fused__native_batch_norm_legit_no_training_add_relu_54)
        /*002c*/ 	.word	0x00000000
.L_9:


//--------------------- .nv.info.triton_poi_fused__native_batch_norm_legit_no_training_add_relu_54 --------------------------
	.section	.nv.info.triton_poi_fused__native_batch_norm_legit_no_training_add_relu_54,"",@"SHT_CUDA_INFO"
	.sectionflags	@""
	.align	4


	//----- nvinfo : EIATTR_CUDA_API_VERSION
	.align		4
        /*0000*/ 	.byte	0x04, 0x37
        /*0002*/ 	.short	(.L_11 - .L_10)
.L_10:
        /*0004*/ 	.word	0x0000007c


	//----- nvinfo : EIATTR_KPARAM_INFO
	.align		4
.L_11:
        /*0008*/ 	.byte	0x04, 0x17
        /*000a*/ 	.short	(.L_13 - .L_12)
.L_12:
        /*000c*/ 	.word	0x00000000
        /*0010*/ 	.short	0x0007
        /*0012*/ 	.short	0x0038
        /*0014*/ 	.byte	0x00, 0xf0, 0x11, 0x00


	//----- nvinfo : EIATTR_KPARAM_INFO
	.align		4
.L_13:
        /*0018*/ 	.byte	0x04, 0x17
        /*001a*/ 	.short	(.L_15 - .L_14)
.L_14:
        /*001c*/ 	.word	0x00000000
        /*0020*/ 	.short	0x0006
        /*0022*/ 	.short	0x0030
        /*0024*/ 	.byte	0x00, 0xf4, 0x21, 0x00


	//----- nvinfo : EIATTR_KPARAM_INFO
	.align		4
.L_15:
        /*0028*/ 	.byte	0x04, 0x17
        /*002a*/ 	.short	(.L_17 - .L_16)
.L_16:
        /*002c*/ 	.word	0x00000000
        /*0030*/ 	.short	0x0005
        /*0032*/ 	.short	0x0028
        /*0034*/ 	.byte	0x00, 0xf4, 0x21, 0x00


	//----- nvinfo : EIATTR_KPARAM_INFO
	.align		4
.L_17:
        /*0038*/ 	.byte	0x04, 0x17
        /*003a*/ 	.short	(.L_19 - .L_18)
.L_18:
        /*003c*/ 	.word	0x00000000
        /*0040*/ 	.short	0x0004
        /*0042*/ 	.short	0x0020
        /*0044*/ 	.byte	0x00, 0xf4, 0x21, 0x00


	//----- nvinfo : EIATTR_KPARAM_INFO
	.align		4
.L_19:
        /*0048*/ 	.byte	0x04, 0x17
        /*004a*/ 	.short	(.L_21 - .L_20)
.L_20:
        /*004c*/ 	.word	0x00000000
        /*0050*/ 	.short	0x0003
        /*0052*/ 	.short	0x0018
        /*0054*/ 	.byte	0x00, 0xf4, 0x21, 0x00


	//----- nvinfo : EIATTR_KPARAM_INFO
	.align		4
.L_21:
        /*0058*/ 	.byte	0x04, 0x17
        /*005a*/ 	.short	(.L_23 - .L_22)
.L_22:
        /*005c*/ 	.word	0x00000000
        /*0060*/ 	.short	0x0002
        /*0062*/ 	.short	0x0010
        /*0064*/ 	.byte	0x00, 0xf4, 0x21, 0x00


	//----- nvinfo : EIATTR_KPARAM_INFO
	.align		4
.L_23:
        /*0068*/ 	.byte	0x04, 0x17
        /*006a*/ 	.short	(.L_25 - .L_24)
.L_24:
        /*006c*/ 	.word	0x00000000
        /*0070*/ 	.short	0x0001
        /*0072*/ 	.short	0x0008
        /*0074*/ 	.byte	0x00, 0xf4, 0x21, 0x00


	//----- nvinfo : EIATTR_KPARAM_INFO
	.align		4
.L_25:
        /*0078*/ 	.byte	0x04, 0x17
        /*007a*/ 	.short	(.L_27 - .L_26)
.L_26:
        /*007c*/ 	.word	0x00000000
        /*0080*/ 	.short	0x0000
        /*0082*/ 	.short	0x0000
        /*0084*/ 	.byte	0x00, 0xf4, 0x21, 0x00


	//----- nvinfo : EIATTR_SPARSE_MMA_MASK
	.align		4
.L_27:
        /*0088*/ 	.byte	0x03, 0x50
        /*008a*/ 	.short	0x0000


	//----- nvinfo : EIATTR_MAXREG_COUNT
	.align		4
        /*008c*/ 	.byte	0x03, 0x1b
        /*008e*/ 	.short	0x00ff


	//----- nvinfo : EIATTR_EXIT_INSTR_OFFSETS
	.align		4
        /*0090*/ 	.byte	0x04, 0x1c
        /*0092*/ 	.short	(.L_29 - .L_28)


	//   ....[0]....
.L_28:
        /*0094*/ 	.word	0x00000420


	//----- nvinfo : EIATTR_REQNTID
	.align		4
.L_29:
        /*0098*/ 	.byte	0x04, 0x10
        /*009a*/ 	.short	(.L_31 - .L_30)
.L_30:
        /*009c*/ 	.word	0x00000100
        /*00a0*/ 	.word	0x00000001
        /*00a4*/ 	.word	0x00000001


	//----- nvinfo : EIATTR_CBANK_PARAM_SIZE
	.align		4
.L_31:
        /*00a8*/ 	.byte	0x03, 0x19
        /*00aa*/ 	.short	0x003c


	//----- nvinfo : EIATTR_PARAM_CBANK
	.align		4
        /*00ac*/ 	.byte	0x04, 0x0a
        /*00ae*/ 	.short	(.L_33 - .L_32)
	.align		4
.L_32:
        /*00b0*/ 	.word	index@(.nv.constant0.triton_poi_fused__native_batch_norm_legit_no_training_add_relu_54)
        /*00b4*/ 	.short	0x0210
        /*00b6*/ 	.short	0x003c


	//----- nvinfo : EIATTR_SW_WAR
	.align		4
.L_33:
        /*00b8*/ 	.byte	0x04, 0x36
        /*00ba*/ 	.short	(.L_35 - .L_34)
.L_34:
        /*00bc*/ 	.word	0x00000008
.L_35:


//--------------------- .nv.callgraph             --------------------------
	.section	.nv.callgraph,"",@"SHT_CUDA_CALLGRAPH"
	.align	4
	.sectionentsize	8
	.align		4
        /*0000*/ 	.word	0x00000000
	.align		4
        /*0004*/ 	.word	0xffffffff
	.align		4
        /*0008*/ 	.word	0x00000000
	.align		4
        /*000c*/ 	.word	0xfffffffe
	.align		4
        /*0010*/ 	.word	0x00000000
	.align		4
        /*0014*/ 	.word	0xfffffffd
	.align		4
        /*0018*/ 	.word	0x00000000
	.align		4
        /*001c*/ 	.word	0xfffffffc


//--------------------- .nv.constant4             --------------------------
	.section	.nv.constant4,"a",@progbits
	.align	8
	.align		8
.nv.constant4:
        /*0000*/ 	.dword	_$_str
	.align		8
        /*0008*/ 	.dword	_$_str_$_2


//--------------------- .text.triton_poi_fused__native_batch_norm_legit_no_training_add_relu_54 --------------------------
	.section	.text.triton_poi_fused__native_batch_norm_legit_no_training_add_relu_54,"ax",@progbits
	.align	128
        .global         triton_poi_fused__native_batch_norm_legit_no_training_add_relu_54
        .type           triton_poi_fused__native_batch_norm_legit_no_training_add_relu_54,@function
        .size           triton_poi_fused__native_batch_norm_legit_no_training_add_relu_54,(.L_x_1 - triton_poi_fused__native_batch_norm_legit_no_training_add_relu_54)
        .other          triton_poi_fused__native_batch_norm_legit_no_training_add_relu_54,@"STO_CUDA_ENTRY STV_DEFAULT"
triton_poi_fused__native_batch_norm_legit_no_training_add_relu_54:
.text.triton_poi_fused__native_batch_norm_legit_no_training_add_relu_54:
[----:B------:R-:W-:Y:S01]  /*0000*/  LDC R1, c[0x0][0x28] ;  /* 0x00000a00ff017b82 */ /* 0x000fe20000000800 */
[----:B------:R-:W1:Y:S07]  /*0010*/  S2R R0, SR_TID.X ;  /* 0x0000000000007919 */ /* 0x000e6e0000002100 */
[----:B------:R-:W2:Y:S01]  /*0020*/  LDC.64 R2, c[0x0][0x228] ;  /* 0x00008a00ff027b82 */ /* 0x000ea20000000a00 */
[----:B------:R-:W-:Y:S01]  /*0030*/  ULDC.64 UR4, c[0x0][0x208] ;  /* 0x0000820000047ab9 */ /* 0x000fe20000000a00 */
[----:B------:R-:W3:Y:S06]  /*0040*/  S2R R7, SR_CTAID.X ;  /* 0x0000000000077919 */ /* 0x000eec0000002500 */
[----:B------:R-:W4:Y:S08]  /*0050*/  LDC.64 R8, c[0x0][0x230] ;  /* 0x00008c00ff087b82 */ /* 0x000f300000000a00 */
[----:B------:R-:W5:Y:S08]  /*0060*/  LDC.64 R10, c[0x0][0x238] ;  /* 0x00008e00ff0a7b82 */ /* 0x000f700000000a00 */
[----:B------:R-:W4:Y:S01]  /*0070*/  LDC.64 R12, c[0x0][0x210] ;  /* 0x00008400ff0c7b82 */ /* 0x000f220000000a00 */
[----:B-1----:R-:W-:-:S02]  /*0080*/  SHF.L.U32 R0, R0, 0x1, RZ ;  /* 0x0000000100007819 */ /* 0x002fc400000006ff */
[----:B---3--:R-:W-:Y:S02]  /*0090*/  SHF.R.S32.HI R5, RZ, 0x16, R7 ;  /* 0x00000016ff057819 */ /* 0x008fe40000011407 */
[----:B------:R-:W-:Y:S02]  /*00a0*/  LOP3.LUT R0, R0, 0x1fe, RZ, 0xc0, !PT ;  /* 0x000001fe00007812 */ /* 0x000fe400078ec0ff */
[----:B------:R-:W-:Y:S02]  /*00b0*/  SGXT R5, R5, 0x1 ;  /* 0x000000010505781a */ /* 0x000fe40000000200 */
[----:B------:R-:W-:Y:S02]  /*00c0*/  LEA R0, R7, R0, 0x9 ;  /* 0x0000000007007211 */ /* 0x000fe400078e48ff */
[----:B------:R-:W1:Y:S02]  /*00d0*/  LDC.64 R6, c[0x0][0x220] ;  /* 0x00008800ff067b82 */ /* 0x000e640000000a00 */
[----:B------:R-:W-:-:S04]  /*00e0*/  LEA.HI R5, R5, R0, RZ, 0xd ;  /* 0x0000000005057211 */ /* 0x000fc800078f68ff */
[----:B------:R-:W-:-:S04]  /*00f0*/  LOP3.LUT R5, R5, 0xffffe000, RZ, 0xc0, !PT ;  /* 0xffffe00005057812 */ /* 0x000fc800078ec0ff */
[----:B------:R-:W-:Y:S02]  /*0100*/  IADD3 R15, R0, -R5, RZ ;  /* 0x80000005000f7210 */ /* 0x000fe40007ffe0ff */
[----:B------:R-:W3:Y:S03]  /*0110*/  LDC.64 R4, c[0x0][0x218] ;  /* 0x00008600ff047b82 */ /* 0x000ee60000000a00 */
[----:B--2---:R-:W-:-:S06]  /*0120*/  IMAD.WIDE R2, R15, 0x4, R2 ;  /* 0x000000040f027825 */ /* 0x004fcc00078e0202 */
[----:B------:R-:W2:Y:S01]  /*0130*/  LDG.E.EL.64 R2, desc[UR4][R2.64] ;  /* 0x0000000402027981 */ /* 0x000ea2000c2e1b00 */
[----:B-1----:R-:W-:-:S04]  /*0140*/  IMAD.WIDE R6, R15, 0x4, R6 ;  /* 0x000000040f067825 */ /* 0x002fc800078e0206 */
[C---:B----4-:R-:W-:Y:S02]  /*0150*/  IMAD.WIDE R8, R15.reuse, 0x4, R8 ;  /* 0x000000040f087825 */ /* 0x050fe400078e0208 */
[----:B------:R-:W4:Y:S02]  /*0160*/  LDG.E.EL.64 R6, desc[UR4][R6.64] ;  /* 0x0000000406067981 */ /* 0x000f24000c2e1b00 */
[----:B-----5:R-:W-:Y:S02]  /*0170*/  IMAD.WIDE R10, R15, 0x4, R10 ;  /* 0x000000040f0a7825 */ /* 0x020fe400078e020a */
[----:B------:R-:W5:Y:S02]  /*0180*/  LDG.E.EL.64 R8, desc[UR4][R8.64] ;  /* 0x0000000408087981 */ /* 0x000f64000c2e1b00 */
[C---:B---3--:R-:W-:Y:S02]  /*0190*/  IMAD.WIDE R4, R0.reuse, 0x4, R4 ;  /* 0x0000000400047825 */ /* 0x048fe400078e0204 */
[----:B------:R-:W5:Y:S04]  /*01a0*/  LDG.E.EL.64 R10, desc[UR4][R10.64] ;  /* 0x000000040a0a7981 */ /* 0x000f68000c2e1b00 */
[----:B------:R-:W4:Y:S01]  /*01b0*/  LDG.E.64 R4, desc[UR4][R4.64] ;  /* 0x0000000404047981 */ /* 0x000f22000c1e1b00 */
[----:B0-----:R-:W-:-:S06]  /*01c0*/  IMAD.WIDE R12, R0, 0x4, R12 ;  /* 0x00000004000c7825 */ /* 0x001fcc00078e020c */
[----:B------:R-:W3:Y:S01]  /*01d0*/  LDG.E.64 R12, desc[UR4][R12.64] ;  /* 0x000000040c0c7981 */ /* 0x000ee2000c1e1b00 */
[----:B------:R-:W-:Y:S01]  /*01e0*/  HFMA2.MMA R16, -RZ, RZ, 1.625, 0 ;  /* 0x3e800000ff107435 */ /* 0x000fe200000001ff */
[----:B--2---:R-:W-:Y:S01]  /*01f0*/  FADD R2, R2, 9.9999997473787516356e-06 ;  /* 0x3727c5ac02027421 */ /* 0x004fe20000000000 */
[----:B------:R-:W-:-:S03]  /*0200*/  FADD R3, R3, 9.9999997473787516356e-06 ;  /* 0x3727c5ac03037421 */ /* 0x000fc60000000000 */
[----:B------:R-:W0:Y:S08]  /*0210*/  MUFU.SQRT R14, R2 ;  /* 0x00000002000e7308 */ /* 0x000e300000002000 */
[----:B------:R1:W2:Y:S01]  /*0220*/  MUFU.SQRT R15, R3 ;  /* 0x00000003000f7308 */ /* 0x0002a20000002000 */
[C---:B0-----:R-:W-:Y:S02]  /*0230*/  FSETP.GT.AND P0, PT, R14.reuse, 8.50705917302346158658e+37, PT ;  /* 0x7e8000000e00780b */ /* 0x041fe40003f04000 */
[----:B------:R-:W-:Y:S01]  /*0240*/  FSETP.GEU.AND P2, PT, R14, 1.175494350822287508e-38, PT ;  /* 0x008000000e00780b */ /* 0x000fe20003f4e000 */
[----:B-1----:R-:W0:Y:S01]  /*0250*/  LDC.64 R2, c[0x0][0x240] ;  /* 0x00009000ff027b82 */ /* 0x002e220000000a00 */
[----:B--2---:R-:W-:-:S02]  /*0260*/  FSETP.GT.AND P1, PT, R15, 8.50705917302346158658e+37, PT ;  /* 0x7e8000000f00780b */ /* 0x004fc40003f24000 */
[----:B------:R-:W-:-:S07]  /*0270*/  FSETP.GEU.AND P3, PT, R15, 1.175494350822287508e-38, PT ;  /* 0x008000000f00780b */ /* 0x000fce0003f6e000 */
[----:B------:R-:W-:-:S04]  /*0280*/  @P0 FMUL R14, R14, 0.25 ;  /* 0x3e8000000e0e0820 */ /* 0x000fc80000400000 */
[----:B------:R-:W-:Y:S01]  /*0290*/  @!P2 FMUL R14, R14, 16777216 ;  /* 0x4b8000000e0ea820 */ /* 0x000fe20000400000 */
[----:B------:R-:W-:-:S04]  /*02a0*/  @P1 FMUL R15, R15, 0.25 ;  /* 0x3e8000000f0f1820 */ /* 0x000fc80000400000 */
[----:B------:R-:W-:Y:S01]  /*02b0*/  @!P3 FMUL R15, R15, 16777216 ;  /* 0x4b8000000f0fb820 */ /* 0x000fe20000400000 */
[----:B------:R-:W1:Y:S01]  /*02c0*/  MUFU.RCP R14, R14 ;  /* 0x0000000e000e7308 */ /* 0x000e620000001000 */
[----:B------:R-:W-:-:S07]  /*02d0*/  FSEL R17, R16, 1, P0 ;  /* 0x3f80000010117808 */ /* 0x000fce0000000000 */
[----:B------:R-:W2:Y:S01]  /*02e0*/  MUFU.RCP R15, R15 ;  /* 0x0000000f000f7308 */ /* 0x000ea20000001000 */
[----:B------:R-:W-:Y:S01]  /*02f0*/  FSEL R16, R16, 1, P1 ;  /* 0x3f80000010107808 */ /* 0x000fe20000800000 */
[----:B------:R-:W-:Y:S01]  /*0300*/  @!P2 FMUL R17, R17, 16777216 ;  /* 0x4b8000001111a820 */ /* 0x000fe20000400000 */
[----:B----4-:R-:W-:-:S03]  /*0310*/  FADD R4, R4, -R6 ;  /* 0x8000000604047221 */ /* 0x010fc60000000000 */
[----:B------:R-:W-:Y:S01]  /*0320*/  @!P3 FMUL R16, R16, 16777216 ;  /* 0x4b8000001010b820 */ /* 0x000fe20000400000 */
[----:B-1----:R-:W-:Y:S01]  /*0330*/  FMUL R17, R14, R17 ;  /* 0x000000110e117220 */ /* 0x002fe20000400000 */
[----:B------:R-:W-:-:S03]  /*0340*/  FADD R5, R5, -R7 ;  /* 0x8000000705057221 */ /* 0x000fc60000000000 */
[----:B------:R-:W-:Y:S01]  /*0350*/  FMUL R17, R4, R17 ;  /* 0x0000001104117220 */ /* 0x000fe20000400000 */
[----:B--2---:R-:W-:-:S03]  /*0360*/  FMUL R16, R15, R16 ;  /* 0x000000100f107220 */ /* 0x004fc60000400000 */
[----:B-----5:R-:W-:Y:S01]  /*0370*/  FFMA R17, R8, R17, R10 ;  /* 0x0000001108117223 */ /* 0x020fe2000000000a */
[----:B------:R-:W-:-:S04]  /*0380*/  FMUL R16, R5, R16 ;  /* 0x0000001005107220 */ /* 0x000fc80000400000 */
[----:B------:R-:W-:Y:S01]  /*0390*/  FFMA R16, R9, R16, R11 ;  /* 0x0000001009107223 */ /* 0x000fe2000000000b */
[----:B---3--:R-:W-:Y:S01]  /*03a0*/  FSETP.GEU.AND P0, PT, R17, -R12, PT ;  /* 0x8000000c1100720b */ /* 0x008fe20003f0e000 */
[----:B------:R-:W-:Y:S02]  /*03b0*/  FADD R12, R12, R17 ;  /* 0x000000110c0c7221 */ /* 0x000fe40000000000 */
[----:B------:R-:W-:Y:S01]  /*03c0*/  FADD R4, R13, R16 ;  /* 0x000000100d047221 */ /* 0x000fe20000000000 */
[----:B------:R-:W-:Y:S01]  /*03d0*/  FSETP.GEU.AND P1, PT, R16, -R13, PT ;  /* 0x8000000d1000720b */ /* 0x000fe20003f2e000 */
[----:B0-----:R-:W-:Y:S01]  /*03e0*/  IMAD.WIDE R2, R0, 0x4, R2 ;  /* 0x0000000400027825 */ /* 0x001fe200078e0202 */
[----:B------:R-:W-:Y:S02]  /*03f0*/  FSEL R12, R12, RZ, P0 ;  /* 0x000000ff0c0c7208 */ /* 0x000fe40000000000 */
[----:B------:R-:W-:-:S05]  /*0400*/  FSEL R13, R4, RZ, P1 ;  /* 0x000000ff040d7208 */ /* 0x000fca0000800000 */
[----:B------:R-:W-:Y:S01]  /*0410*/  STG.E.64 desc[UR4][R2.64], R12 ;  /* 0x0000000c02007986 */ /* 0x000fe2000c101b04 */
[----:B------:R-:W-:Y:S05]  /*0420*/  EXIT ;  /* 0x000000000000794d */ /* 0x000fea0003800000 */
.L_x_0:
[----:B------:R-:W-:-:S00]  /*0430*/  BRA `(.L_x_0) ;  /* 0xfffffffc00fc7947 */ /* 0x000fc0000383ffff */
[----:B------:R-:W-:-:S00]  /*0440*/  NOP ;  /* 0x0000000000007918 */ /* 0x000fc00000000000 */
        /* <DEDUP_REMOVED lines=11> */
.L_x_1:


//--------------------- .nv.global.init           --------------------------
	.section	.nv.global.init,"aw",@progbits
.nv.global.init:
	.type		_$_str,@object
	.size		_$_str,(_$_str_$_2 - _$_str)
_$_str:
        /*0000*/ 	.byte	0x5f, 0x5f, 0x43, 0x55, 0x44, 0x41, 0x5f, 0x46, 0x54, 0x5a, 0x00
	.type		_$_str_$_2,@object
	.size		_$_str_$_2,(.L_1 - _$_str_$_2)
_$_str_$_2:
        /*000b*/ 	.byte	0x5f, 0x5f, 0x43, 0x55, 0x44, 0x41, 0x5f, 0x50, 0x52, 0x45, 0x43, 0x5f, 0x53, 0x51, 0x52, 0x54
        /*001b*/ 	.byte	0x00
.L_1:


//--------------------- .nv.constant0.triton_poi_fused__native_batch_norm_legit_no_training_add_relu_54 --------------------------
	.section	.nv.constant0.triton_poi_fused__native_batch_norm_legit_no_training_add_relu_54,"a",@progbits
	.sectionflags	@""
	.align	4
.nv.constant0.triton_poi_fused__native_batch_norm_legit_no_training_add_relu_54:
	.zero		588
